	.headerflags	@"EF_CUDA_TEXMODE_UNIFIED EF_CUDA_64BIT_ADDRESS EF_CUDA_ACCELERATORS EF_CUDA_SM90 EF_CUDA_VIRTUAL_SM(EF_CUDA_SM90)"
	.elftype	@"ET_EXEC"


//--------------------- .nv.info                  --------------------------
	.section	.nv.info,"",@"SHT_CUDA_INFO"
	.align	4


	//----- nvinfo : EIATTR_REGCOUNT
	.align		4
        /*0000*/ 	.byte	0x04, 0x2f
        /*0002*/ 	.short	(.L_3 - .L_2)
	.align		4
.L_2:
        /*0004*/ 	.word	index@(triton_poi_fused__native_batch_norm_legit_no_training_add_native_batch_norm_backward_relu_18)
        /*0008*/ 	.word	0x0000001a


	//----- nvinfo : EIATTR_MIN_STACK_SIZE
	.align		4
.L_3:
        /*000c*/ 	.byte	0x04, 0x12
        /*000e*/ 	.short	(.L_5 - .L_4)
	.align		4
.L_4:
        /*0010*/ 	.word	index@(triton_poi_fused__native_batch_norm_legit_no_training_add_native_batch_norm_backward_relu_18)
        /*0014*/ 	.word	0x00000000


	//----- nvinfo : EIATTR_FRAME_SIZE
	.align		4
.L_5:
        /*0018*/ 	.byte	0x04, 0x11
        /*001a*/ 	.short	(.L_7 - .L_6)
	.align		4
.L_6:
        /*001c*/ 	.word	index@(triton_poi_fused__native_batch_norm_legit_no_training_add_native_batch_norm_backward_relu_18)
        /*0020*/ 	.word	0x00000000


	//----- nvinfo : EIATTR_MIN_STACK_SIZE
	.align		4
.L_7:
        /*0024*/ 	.byte	0x04, 0x12
        /*0026*/ 	.short	(.L_9 - .L_8)
	.align		4
.L_8:
        /*0028*/ 	.word	index@(triton_poi_fused__native_batch_norm_legit_no_training_add_native_batch_norm_backward_relu_18)
        /*002c*/ 	.word	0x00000000
.L_9:


//--------------------- .nv.info.triton_poi_fused__native_batch_norm_legit_no_training_add_native_batch_norm_backward_relu_18 --------------------------
	.section	.nv.info.triton_poi_fused__native_batch_norm_legit_no_training_add_native_batch_norm_backward_relu_18,"",@"SHT_CUDA_INFO"
	.sectionflags	@""
	.align	4


	//----- nvinfo : EIATTR_CUDA_API_VERSION
	.align		4
        /*0000*/ 	.byte	0x04, 0x37
        /*0002*/ 	.short	(.L_11 - .L_10)
.L_10:
        /*0004*/ 	.word	0x0000007c


	//----- nvinfo : EIATTR_KPARAM_INFO
	.align		4
.L_11:
        /*0008*/ 	.byte	0x04, 0x17
        /*000a*/ 	.short	(.L_13 - .L_12)
.L_12:
        /*000c*/ 	.word	0x00000000
        /*0010*/ 	.short	0x000b
        /*0012*/ 	.short	0x0058
        /*0014*/ 	.byte	0x00, 0xf0, 0x11, 0x00


	//----- nvinfo : EIATTR_KPARAM_INFO
	.align		4
.L_13:
        /*0018*/ 	.byte	0x04, 0x17
        /*001a*/ 	.short	(.L_15 - .L_14)
.L_14:
        /*001c*/ 	.word	0x00000000
        /*0020*/ 	.short	0x000a
        /*0022*/ 	.short	0x0050
        /*0024*/ 	.byte	0x00, 0xf4, 0x21, 0x00


	//----- nvinfo : EIATTR_KPARAM_INFO
	.align		4
.L_15:
        /*0028*/ 	.byte	0x04, 0x17
        /*002a*/ 	.short	(.L_17 - .L_16)
.L_16:
        /*002c*/ 	.word	0x00000000
        /*0030*/ 	.short	0x0009
        /*0032*/ 	.short	0x0048
        /*0034*/ 	.byte	0x00, 0xf4, 0x21, 0x00


	//----- nvinfo : EIATTR_KPARAM_INFO
	.align		4
.L_17:
        /*0038*/ 	.byte	0x04, 0x17
        /*003a*/ 	.short	(.L_19 - .L_18)
.L_18:
        /*003c*/ 	.word	0x00000000
        /*0040*/ 	.short	0x0008
        /*0042*/ 	.short	0x0040
        /*0044*/ 	.byte	0x00, 0xf4, 0x21, 0x00


	//----- nvinfo : EIATTR_KPARAM_INFO
	.align		4
.L_19:
        /*0048*/ 	.byte	0x04, 0x17
        /*004a*/ 	.short	(.L_21 - .L_20)
.L_20:
        /*004c*/ 	.word	0x00000000
        /*0050*/ 	.short	0x0007
        /*0052*/ 	.short	0x0038
        /*0054*/ 	.byte	0x00, 0xf4, 0x21, 0x00


	//----- nvinfo : EIATTR_KPARAM_INFO
	.align		4
.L_21:
        /*0058*/ 	.byte	0x04, 0x17
        /*005a*/ 	.short	(.L_23 - .L_22)
.L_22:
        /*005c*/ 	.word	0x00000000
        /*0060*/ 	.short	0x0006
        /*0062*/ 	.short	0x0030
        /*0064*/ 	.byte	0x00, 0xf4, 0x21, 0x00


	//----- nvinfo : EIATTR_KPARAM_INFO
	.align		4
.L_23:
        /*0068*/ 	.byte	0x04, 0x17
        /*006a*/ 	.short	(.L_25 - .L_24)
.L_24:
        /*006c*/ 	.word	0x00000000
        /*0070*/ 	.short	0x0005
        /*0072*/ 	.short	0x0028
        /*0074*/ 	.byte	0x00, 0xf4, 0x21, 0x00


	//----- nvinfo : EIATTR_KPARAM_INFO
	.align		4
.L_25:
        /*0078*/ 	.byte	0x04, 0x17
        /*007a*/ 	.short	(.L_27 - .L_26)
.L_26:
        /*007c*/ 	.word	0x00000000
        /*0080*/ 	.short	0x0004
        /*0082*/ 	.short	0x0020
        /*0084*/ 	.byte	0x00, 0xf4, 0x21, 0x00


	//----- nvinfo : EIATTR_KPARAM_INFO
	.align		4
.L_27:
        /*0088*/ 	.byte	0x04, 0x17
        /*008a*/ 	.short	(.L_29 - .L_28)
.L_28:
        /*008c*/ 	.word	0x00000000
        /*0090*/ 	.short	0x0003
        /*0092*/ 	.short	0x0018
        /*0094*/ 	.byte	0x00, 0xf4, 0x21, 0x00


	//----- nvinfo : EIATTR_KPARAM_INFO
	.align		4
.L_29:
        /*0098*/ 	.byte	0x04, 0x17
        /*009a*/ 	.short	(.L_31 - .L_30)
.L_30:
        /*009c*/ 	.word	0x00000000
        /*00a0*/ 	.short	0x0002
        /*00a2*/ 	.short	0x0010
        /*00a4*/ 	.byte	0x00, 0xf4, 0x21, 0x00


	//----- nvinfo : EIATTR_KPARAM_INFO
	.align		4
.L_31:
        /*00a8*/ 	.byte	0x04, 0x17
        /*00aa*/ 	.short	(.L_33 - .L_32)
.L_32:
        /*00ac*/ 	.word	0x00000000
        /*00b0*/ 	.short	0x0001
        /*00b2*/ 	.short	0x0008
        /*00b4*/ 	.byte	0x00, 0xf4, 0x21, 0x00


	//----- nvinfo : EIATTR_KPARAM_INFO
	.align		4
.L_33:
        /*00b8*/ 	.byte	0x04, 0x17
        /*00ba*/ 	.short	(.L_35 - .L_34)
.L_34:
        /*00bc*/ 	.word	0x00000000
        /*00c0*/ 	.short	0x0000
        /*00c2*/ 	.short	0x0000
        /*00c4*/ 	.byte	0x00, 0xf4, 0x21, 0x00


	//----- nvinfo : EIATTR_SPARSE_MMA_MASK
	.align		4
.L_35:
        /*00c8*/ 	.byte	0x03, 0x50
        /*00ca*/ 	.short	0x0000


	//----- nvinfo : EIATTR_MAXREG_COUNT
	.align		4
        /*00cc*/ 	.byte	0x03, 0x1b
        /*00ce*/ 	.short	0x00ff


	//----- nvinfo : EIATTR_EXIT_INSTR_OFFSETS
	.align		4
        /*00d0*/ 	.byte	0x04, 0x1c
        /*00d2*/ 	.short	(.L_37 - .L_36)


	//   ....[0]....
.L_36:
        /*00d4*/ 	.word	0x00000530


	//----- nvinfo : EIATTR_REQNTID
	.align		4
.L_37:
        /*00d8*/ 	.byte	0x04, 0x10
        /*00da*/ 	.short	(.L_39 - .L_38)
.L_38:
        /*00dc*/ 	.word	0x00000100
        /*00e0*/ 	.word	0x00000001
        /*00e4*/ 	.word	0x00000001


	//----- nvinfo : EIATTR_CBANK_PARAM_SIZE
	.align		4
.L_39:
        /*00e8*/ 	.byte	0x03, 0x19
        /*00ea*/ 	.short	0x005c


	//----- nvinfo : EIATTR_PARAM_CBANK
	.align		4
        /*00ec*/ 	.byte	0x04, 0x0a
        /*00ee*/ 	.short	(.L_41 - .L_40)
	.align		4
.L_40:
        /*00f0*/ 	.word	index@(.nv.constant0.triton_poi_fused__native_batch_norm_legit_no_training_add_native_batch_norm_backward_relu_18)
        /*00f4*/ 	.short	0x0210
        /*00f6*/ 	.short	0x005c


	//----- nvinfo : EIATTR_SW_WAR
	.align		4
.L_41:
        /*00f8*/ 	.byte	0x04, 0x36
        /*00fa*/ 	.short	(.L_43 - .L_42)
.L_42:
        /*00fc*/ 	.word	0x00000008
.L_43:


//--------------------- .nv.callgraph             --------------------------
	.section	.nv.callgraph,"",@"SHT_CUDA_CALLGRAPH"
	.align	4
	.sectionentsize	8
	.align		4
        /*0000*/ 	.word	0x00000000
	.align		4
        /*0004*/ 	.word	0xffffffff
	.align		4
        /*0008*/ 	.word	0x00000000
	.align		4
        /*000c*/ 	.word	0xfffffffe
	.align		4
        /*0010*/ 	.word	0x00000000
	.align		4
        /*0014*/ 	.word	0xfffffffd
	.align		4
        /*0018*/ 	.word	0x00000000
	.align		4
        /*001c*/ 	.word	0xfffffffc


//--------------------- .nv.constant4             --------------------------
	.section	.nv.constant4,"a",@progbits
	.align	8
	.align		8
.nv.constant4:
        /*0000*/ 	.dword	_$_str
	.align		8
        /*0008*/ 	.dword	_$_str_$_2


//--------------------- .text.triton_poi_fused__native_batch_norm_legit_no_training_add_native_batch_norm_backward_relu_18 --------------------------
	.section	.text.triton_poi_fused__native_batch_norm_legit_no_training_add_native_batch_norm_backward_relu_18,"ax",@progbits
	.align	128
        .global         triton_poi_fused__native_batch_norm_legit_no_training_add_native_batch_norm_backward_relu_18
        .type           triton_poi_fused__native_batch_norm_legit_no_training_add_native_batch_norm_backward_relu_18,@function
        .size           triton_poi_fused__native_batch_norm_legit_no_training_add_native_batch_norm_backward_relu_18,(.L_x_1 - triton_poi_fused__native_batch_norm_legit_no_training_add_native_batch_norm_backward_relu_18)
        .other          triton_poi_fused__native_batch_norm_legit_no_training_add_native_batch_norm_backward_relu_18,@"STO_CUDA_ENTRY STV_DEFAULT"
triton_poi_fused__native_batch_norm_legit_no_training_add_native_batch_norm_backward_relu_18:
.text.triton_poi_fused__native_batch_norm_legit_no_training_add_native_batch_norm_backward_relu_18:
[----:B------:R-:W-:Y:S01]  /*0000*/  LDC R1, c[0x0][0x28] ;  /* 0x00000a00ff017b82 */ /* 0x000fe20000000800 */
[----:B------:R-:W1:Y:S07]  /*0010*/  S2R R0, SR_TID.X ;  /* 0x0000000000007919 */ /* 0x000e6e0000002100 */
[----:B------:R-:W2:Y:S01]  /*0020*/  LDC.64 R2, c[0x0][0x240] ;  /* 0x00009000ff027b82 */ /* 0x000ea20000000a00 */
[----:B------:R-:W-:Y:S01]  /*0030*/  ULDC.64 UR4, c[0x0][0x208] ;  /* 0x0000820000047ab9 */ /* 0x000fe20000000a00 */
[----:B------:R-:W3:Y:S06]  /*0040*/  S2R R5, SR_CTAID.X ;  /* 0x0000000000057919 */ /* 0x000eec0000002500 */
[----:B------:R-:W4:Y:S08]  /*0050*/  LDC.64 R6, c[0x0][0x218] ;  /* 0x00008600ff067b82 */ /* 0x000f300000000a00 */
[----:B------:R-:W5:Y:S08]  /*0060*/  LDC.64 R22, c[0x0][0x220] ;  /* 0x00008800ff167b82 */ /* 0x000f700000000a00 */
[----:B------:R-:W5:Y:S01]  /*0070*/  LDC.64 R8, c[0x0][0x228] ;  /* 0x00008a00ff087b82 */ /* 0x000f620000000a00 */
[----:B-1----:R-:W-:-:S07]  /*0080*/  SHF.L.U32 R0, R0, 0x1, RZ ;  /* 0x0000000100007819 */ /* 0x002fce00000006ff */
[----:B------:R-:W1:Y:S01]  /*0090*/  LDC.64 R10, c[0x0][0x230] ;  /* 0x00008c00ff0a7b82 */ /* 0x000e620000000a00 */
[----:B------:R-:W-:-:S04]  /*00a0*/  LOP3.LUT R0, R0, 0x1fe, RZ, 0xc0, !PT ;  /* 0x000001fe00007812 */ /* 0x000fc800078ec0ff */
[----:B---3--:R-:W-:-:S03]  /*00b0*/  LEA R0, R5, R0, 0x9 ;  /* 0x0000000005007211 */ /* 0x008fc600078e48ff */
[----:B------:R-:W3:Y:S02]  /*00c0*/  LDC.64 R14, c[0x0][0x238] ;  /* 0x00008e00ff0e7b82 */ /* 0x000ee40000000a00 */
[----:B------:R-:W-:-:S06]  /*00d0*/  IMAD.HI R4, R0, 0x66666667, RZ ;  /* 0x6666666700047827 */ /* 0x000fcc00078e02ff */
[----:B------:R-:W3:Y:S01]  /*00e0*/  LDC.64 R16, c[0x0][0x248] ;  /* 0x00009200ff107b82 */ /* 0x000ee20000000a00 */
[----:B------:R-:W-:-:S04]  /*00f0*/  SHF.R.U32.HI R5, RZ, 0x1f, R4 ;  /* 0x0000001fff057819 */ /* 0x000fc80000011604 */
[----:B------:R-:W-:-:S03]  /*0100*/  LEA.HI.SX32 R5, R4, R5, 0x19 ;  /* 0x0000000504057211 */ /* 0x000fc600078fcaff */
[----:B------:R-:W3:Y:S02]  /*0110*/  LDC.64 R18, c[0x0][0x250] ;  /* 0x00009400ff127b82 */ /* 0x000ee40000000a00 */
[----:B------:R-:W-:-:S04]  /*0120*/  IMAD R21, R5, -0x140, R0 ;  /* 0xfffffec005157824 */ /* 0x000fc800078e0200 */
[----:B--2---:R-:W-:Y:S02]  /*0130*/  IMAD.WIDE R2, R21, 0x4, R2 ;  /* 0x0000000415027825 */ /* 0x004fe400078e0202 */
[----:B------:R-:W2:Y:S04]  /*0140*/  LDC.64 R4, c[0x0][0x210] ;  /* 0x00008400ff047b82 */ /* 0x000ea80000000a00 */
[----:B------:R-:W2:Y:S01]  /*0150*/  LDG.E.EL.64 R2, desc[UR4][R2.64] ;  /* 0x0000000402027981 */ /* 0x000ea2000c2e1b00 */
[----:B----4-:R-:W-:-:S04]  /*0160*/  IMAD.WIDE R6, R0, 0x4, R6 ;  /* 0x0000000400067825 */ /* 0x010fc800078e0206 */
[C---:B-----5:R-:W-:Y:S02]  /*0170*/  IMAD.WIDE R22, R0.reuse, 0x4, R22 ;  /* 0x0000000400167825 */ /* 0x060fe400078e0216 */
[----:B------:R-:W4:Y:S02]  /*0180*/  LDG.E.64 R6, desc[UR4][R6.64] ;  /* 0x0000000406067981 */ /* 0x000f24000c1e1b00 */
[C---:B0-----:R-:W-:Y:S02]  /*0190*/  IMAD.WIDE R12, R0.reuse, 0x4, R8 ;  /* 0x00000004000c7825 */ /* 0x041fe400078e0208 */
[----:B------:R-:W5:Y:S02]  /*01a0*/  LDG.E.64 R8, desc[UR4][R22.64] ;  /* 0x0000000416087981 */ /* 0x000f64000c1e1b00 */
[----:B-1----:R-:W-:Y:S02]  /*01b0*/  IMAD.WIDE R10, R0, 0x4, R10 ;  /* 0x00000004000a7825 */ /* 0x002fe400078e020a */
[----:B------:R-:W4:Y:S02]  /*01c0*/  LDG.E.64 R12, desc[UR4][R12.64] ;  /* 0x000000040c0c7981 */ /* 0x000f24000c1e1b00 */
[----:B---3--:R-:W-:-:S02]  /*01d0*/  IMAD.WIDE R14, R21, 0x4, R14 ;  /* 0x00000004150e7825 */ /* 0x008fc400078e020e */
[----:B------:R-:W3:Y:S02]  /*01e0*/  LDG.E.64 R10, desc[UR4][R10.64] ;  /* 0x000000040a0a7981 */ /* 0x000ee4000c1e1b00 */
[----:B--2---:R-:W-:Y:S02]  /*01f0*/  IMAD.WIDE R4, R0, 0x4, R4 ;  /* 0x0000000400047825 */ /* 0x004fe400078e0204 */
[----:B------:R-:W2:Y:S04]  /*0200*/  LDG.E.EL.64 R14, desc[UR4][R14.64] ;  /* 0x000000040e0e7981 */ /* 0x000ea8000c2e1b00 */
[----:B------:R-:W4:Y:S01]  /*0210*/  LDG.E.64 R4, desc[UR4][R4.64] ;  /* 0x0000000404047981 */ /* 0x000f22000c1e1b00 */
[----:B------:R-:W-:-:S04]  /*0220*/  IMAD.WIDE R16, R21, 0x4, R16 ;  /* 0x0000000415107825 */ /* 0x000fc800078e0210 */
[----:B------:R-:W-:Y:S02]  /*0230*/  IMAD.WIDE R18, R21, 0x4, R18 ;  /* 0x0000000415127825 */ /* 0x000fe400078e0212 */
[----:B------:R-:W2:Y:S04]  /*0240*/  LDG.E.EL.64 R16, desc[UR4][R16.64] ;  /* 0x0000000410107981 */ /* 0x000ea8000c2e1b00 */
[----:B------:R-:W2:Y:S01]  /*0250*/  LDG.E.EL.64 R18, desc[UR4][R18.64] ;  /* 0x0000000412127981 */ /* 0x000ea2000c2e1b00 */
[----:B------:R-:W-:Y:S01]  /*0260*/  FADD R20, R2, 9.9999997473787516356e-06 ;  /* 0x3727c5ac02147421 */ /* 0x000fe20000000000 */
[----:B------:R-:W-:-:S03]  /*0270*/  FADD R3, R3, 9.9999997473787516356e-06 ;  /* 0x3727c5ac03037421 */ /* 0x000fc60000000000 */
[----:B------:R-:W0:Y:S08]  /*0280*/  MUFU.SQRT R2, R20 ;  /* 0x0000001400027308 */ /* 0x000e300000002000 */
[----:B------:R-:W1:Y:S01]  /*0290*/  MUFU.SQRT R21, R3 ;  /* 0x0000000300157308 */ /* 0x000e620000002000 */
[C---:B0-----:R-:W-:Y:S02]  /*02a0*/  FSETP.GT.AND P0, PT, R2.reuse, 8.50705917302346158658e+37, PT ;  /* 0x7e8000000200780b */ /* 0x041fe40003f04000 */
[----:B------:R-:W-:-:S02]  /*02b0*/  FSETP.GEU.AND P2, PT, R2, 1.175494350822287508e-38, PT ;  /* 0x008000000200780b */ /* 0x000fc40003f4e000 */
[C---:B-1----:R-:W-:Y:S02]  /*02c0*/  FSETP.GT.AND P1, PT, R21.reuse, 8.50705917302346158658e+37, PT ;  /* 0x7e8000001500780b */ /* 0x042fe40003f24000 */
[----:B------:R-:W-:Y:S01]  /*02d0*/  FSETP.GEU.AND P3, PT, R21, 1.175494350822287508e-38, PT ;  /* 0x008000001500780b */ /* 0x000fe20003f6e000 */
[----:B----4-:R-:W-:Y:S01]  /*02e0*/  FADD R20, R5, R7 ;  /* 0x0000000705147221 */ /* 0x010fe20000000000 */
[----:B------:R-:W-:-:S05]  /*02f0*/  FADD R5, R4, R6 ;  /* 0x0000000604057221 */ /* 0x000fca0000000000 */
[----:B------:R-:W-:Y:S01]  /*0300*/  @P0 FMUL R2, R2, 0.25 ;  /* 0x3e80000002020820 */ /* 0x000fe20000400000 */
[----:B------:R-:W0:Y:S01]  /*0310*/  LDC.64 R6, c[0x0][0x260] ;  /* 0x00009800ff067b82 */ /* 0x000e220000000a00 */
[----:B-----5:R-:W-:Y:S02]  /*0320*/  FADD R5, R8, R5 ;  /* 0x0000000508057221 */ /* 0x020fe40000000000 */
[----:B------:R-:W-:Y:S01]  /*0330*/  @!P2 FMUL R2, R2, 16777216 ;  /* 0x4b8000000202a820 */ /* 0x000fe20000400000 */
[----:B------:R-:W-:Y:S01]  /*0340*/  @P1 FMUL R21, R21, 0.25 ;  /* 0x3e80000015151820 */ /* 0x000fe20000400000 */
[----:B------:R-:W-:-:S03]  /*0350*/  HFMA2.MMA R8, -RZ, RZ, 1.625, 0 ;  /* 0x3e800000ff087435 */ /* 0x000fc600000001ff */
[----:B------:R-:W-:Y:S01]  /*0360*/  @!P3 FMUL R21, R21, 16777216 ;  /* 0x4b8000001515b820 */ /* 0x000fe20000400000 */
[----:B------:R-:W1:Y:S01]  /*0370*/  MUFU.RCP R2, R2 ;  /* 0x0000000200027308 */ /* 0x000e620000001000 */
[----:B------:R-:W-:-:S07]  /*0380*/  FADD R20, R9, R20 ;  /* 0x0000001409147221 */ /* 0x000fce0000000000 */
[----:B------:R-:W4:Y:S01]  /*0390*/  MUFU.RCP R21, R21 ;  /* 0x0000001500157308 */ /* 0x000f220000001000 */
[C---:B------:R-:W-:Y:S01]  /*03a0*/  FSEL R9, R8.reuse, 1, P0 ;  /* 0x3f80000008097808 */ /* 0x040fe20000000000 */
[----:B------:R-:W-:Y:S01]  /*03b0*/  FADD R20, R13, R20 ;  /* 0x000000140d147221 */ /* 0x000fe20000000000 */
[----:B------:R-:W-:Y:S01]  /*03c0*/  FSEL R8, R8, 1, P1 ;  /* 0x3f80000008087808 */ /* 0x000fe20000800000 */
[----:B------:R-:W-:Y:S02]  /*03d0*/  FADD R3, R12, R5 ;  /* 0x000000050c037221 */ /* 0x000fe40000000000 */
[----:B------:R-:W5:Y:S01]  /*03e0*/  LDC.64 R4, c[0x0][0x258] ;  /* 0x00009600ff047b82 */ /* 0x000f620000000a00 */
[----:B---3--:R-:W-:Y:S01]  /*03f0*/  FADD R20, R11, R20 ;  /* 0x000000140b147221 */ /* 0x008fe20000000000 */
[----:B------:R-:W-:Y:S01]  /*0400*/  FADD R3, R10, R3 ;  /* 0x000000030a037221 */ /* 0x000fe20000000000 */
[----:B------:R-:W-:Y:S01]  /*0410*/  @!P2 FMUL R9, R9, 16777216 ;  /* 0x4b8000000909a820 */ /* 0x000fe20000400000 */
[----:B------:R-:W-:Y:S01]  /*0420*/  @!P3 FMUL R8, R8, 16777216 ;  /* 0x4b8000000808b820 */ /* 0x000fe20000400000 */
[----:B--2---:R-:W-:Y:S01]  /*0430*/  FADD R15, -R15, R20 ;  /* 0x000000140f0f7221 */ /* 0x004fe20000000100 */
[----:B------:R-:W-:Y:S01]  /*0440*/  FADD R14, -R14, R3 ;  /* 0x000000030e0e7221 */ /* 0x000fe20000000100 */
[----:B-1----:R-:W-:Y:S01]  /*0450*/  FMUL R9, R2, R9 ;  /* 0x0000000902097220 */ /* 0x002fe20000400000 */
[----:B----4-:R-:W-:-:S03]  /*0460*/  FMUL R8, R21, R8 ;  /* 0x0000000815087220 */ /* 0x010fc60000400000 */
[----:B------:R-:W-:Y:S01]  /*0470*/  FMUL R9, R14, R9 ;  /* 0x000000090e097220 */ /* 0x000fe20000400000 */
[----:B------:R-:W-:-:S03]  /*0480*/  FMUL R8, R15, R8 ;  /* 0x000000080f087220 */ /* 0x000fc60000400000 */
[----:B------:R-:W-:Y:S01]  /*0490*/  FFMA R9, R16, R9, R18 ;  /* 0x0000000910097223 */ /* 0x000fe20000000012 */
[----:B------:R-:W-:-:S04]  /*04a0*/  FFMA R8, R17, R8, R19 ;  /* 0x0000000811087223 */ /* 0x000fc80000000013 */
[C---:B------:R-:W-:Y:S02]  /*04b0*/  FSETP.GEU.AND P0, PT, R9.reuse, RZ, PT ;  /* 0x000000ff0900720b */ /* 0x040fe40003f0e000 */
[----:B------:R-:W-:Y:S01]  /*04c0*/  FSETP.GEU.AND P1, PT, R8, RZ, PT ;  /* 0x000000ff0800720b */ /* 0x000fe20003f2e000 */
[----:B0-----:R-:W-:Y:S01]  /*04d0*/  IMAD.WIDE R6, R0, 0x4, R6 ;  /* 0x0000000400067825 */ /* 0x001fe200078e0206 */
[----:B------:R-:W-:Y:S02]  /*04e0*/  FSEL R2, R9, RZ, P0 ;  /* 0x000000ff09027208 */ /* 0x000fe40000000000 */
[----:B------:R-:W-:Y:S01]  /*04f0*/  FSEL R3, R8, RZ, P1 ;  /* 0x000000ff08037208 */ /* 0x000fe20000800000 */
[----:B-----5:R-:W-:-:S05]  /*0500*/  IMAD.WIDE R4, R0, 0x4, R4 ;  /* 0x0000000400047825 */ /* 0x020fca00078e0204 */
[----:B------:R-:W-:Y:S04]  /*0510*/  STG.E.64 desc[UR4][R4.64], R2 ;  /* 0x0000000204007986 */ /* 0x000fe8000c101b04 */
[----:B------:R-:W-:Y:S01]  /*0520*/  STG.E.64 desc[UR4][R6.64], R14 ;  /* 0x0000000e06007986 */ /* 0x000fe2000c101b04 */
[----:B------:R-:W-:Y:S05]  /*0530*/  EXIT ;  /* 0x000000000000794d */ /* 0x000fea0003800000 */
.L_x_0:
[----:B------:R-:W-:-:S00]  /*0540*/  BRA `(.L_x_0) ;  /* 0xfffffffc00fc7947 */ /* 0x000fc0000383ffff */
[----:B------:R-:W-:-:S00]  /*0550*/  NOP ;  /* 0x0000000000007918 */ /* 0x000fc00000000000 */
        /* <DEDUP_REMOVED lines=10> */
.L_x_1:


//--------------------- .nv.global.init           --------------------------
	.section	.nv.global.init,"aw",@progbits
.nv.global.init:
	.type		_$_str,@object
	.size		_$_str,(_$_str_$_2 - _$_str)
_$_str:
        /*0000*/ 	.byte	0x5f, 0x5f, 0x43, 0x55, 0x44, 0x41, 0x5f, 0x46, 0x54, 0x5a, 0x00
	.type		_$_str_$_2,@object
	.size		_$_str_$_2,(.L_1 - _$_str_$_2)
_$_str_$_2:
        /*000b*/ 	.byte	0x5f, 0x5f, 0x43, 0x55, 0x44, 0x41, 0x5f, 0x50, 0x52, 0x45, 0x43, 0x5f, 0x53, 0x51, 0x52, 0x54
        /*001b*/ 	.byte	0x00
.L_1:


//--------------------- .nv.constant0.triton_poi_fused__native_batch_norm_legit_no_training_add_native_batch_norm_backward_relu_18 --------------------------
	.section	.nv.constant0.triton_poi_fused__native_batch_norm_legit_no_training_add_native_batch_norm_backward_relu_18,"a",@progbits
	.sectionflags	@""
	.align	4
.nv.constant0.triton_poi_fused__native_batch_norm_legit_no_training_add_native_batch_norm_backward_relu_18:
	.zero		620
